	.headerflags	@"EF_CUDA_TEXMODE_UNIFIED EF_CUDA_64BIT_ADDRESS EF_CUDA_ACCELERATORS EF_CUDA_SM90 EF_CUDA_VIRTUAL_SM(EF_CUDA_SM90)"
	.elftype	@"ET_EXEC"


//--------------------- .nv.info                  --------------------------
	.section	.nv.info,"",@"SHT_CUDA_INFO"
	.align	4


	//----- nvinfo : EIATTR_REGCOUNT
	.align		4
        /*0000*/ 	.byte	0x04, 0x2f
        /*0002*/ 	.short	(.L_2 - .L_1)
	.align		4
.L_1:
        /*0004*/ 	.word	index@(triton_poi_fused_gelu_11)
        /*0008*/ 	.word	0x0000000d


	//----- nvinfo : EIATTR_MIN_STACK_SIZE
	.align		4
.L_2:
        /*000c*/ 	.byte	0x04, 0x12
        /*000e*/ 	.short	(.L_4 - .L_3)
	.align		4
.L_3:
        /*0010*/ 	.word	index@(triton_poi_fused_gelu_11)
        /*0014*/ 	.word	0x00000000


	//----- nvinfo : EIATTR_FRAME_SIZE
	.align		4
.L_4:
        /*0018*/ 	.byte	0x04, 0x11
        /*001a*/ 	.short	(.L_6 - .L_5)
	.align		4
.L_5:
        /*001c*/ 	.word	index@(triton_poi_fused_gelu_11)
        /*0020*/ 	.word	0x00000000


	//----- nvinfo : EIATTR_MIN_STACK_SIZE
	.align		4
.L_6:
        /*0024*/ 	.byte	0x04, 0x12
        /*0026*/ 	.short	(.L_8 - .L_7)
	.align		4
.L_7:
        /*0028*/ 	.word	index@(triton_poi_fused_gelu_11)
        /*002c*/ 	.word	0x00000000
.L_8:


//--------------------- .nv.info.triton_poi_fused_gelu_11 --------------------------
	.section	.nv.info.triton_poi_fused_gelu_11,"",@"SHT_CUDA_INFO"
	.sectionflags	@""
	.align	4


	//----- nvinfo : EIATTR_CUDA_API_VERSION
	.align		4
        /*0000*/ 	.byte	0x04, 0x37
        /*0002*/ 	.short	(.L_10 - .L_9)
.L_9:
        /*0004*/ 	.word	0x0000007c


	//----- nvinfo : EIATTR_KPARAM_INFO
	.align		4
.L_10:
        /*0008*/ 	.byte	0x04, 0x17
        /*000a*/ 	.short	(.L_12 - .L_11)
.L_11:
        /*000c*/ 	.word	0x00000000
        /*0010*/ 	.short	0x0002
        /*0012*/ 	.short	0x0010
        /*0014*/ 	.byte	0x00, 0xf0, 0x11, 0x00


	//----- nvinfo : EIATTR_KPARAM_INFO
	.align		4
.L_12:
        /*0018*/ 	.byte	0x04, 0x17
        /*001a*/ 	.short	(.L_14 - .L_13)
.L_13:
        /*001c*/ 	.word	0x00000000
        /*0020*/ 	.short	0x0001
        /*0022*/ 	.short	0x0008
        /*0024*/ 	.byte	0x00, 0xf4, 0x21, 0x00


	//----- nvinfo : EIATTR_KPARAM_INFO
	.align		4
.L_14:
        /*0028*/ 	.byte	0x04, 0x17
        /*002a*/ 	.short	(.L_16 - .L_15)
.L_15:
        /*002c*/ 	.word	0x00000000
        /*0030*/ 	.short	0x0000
        /*0032*/ 	.short	0x0000
        /*0034*/ 	.byte	0x00, 0xf4, 0x21, 0x00


	//----- nvinfo : EIATTR_SPARSE_MMA_MASK
	.align		4
.L_16:
        /*0038*/ 	.byte	0x03, 0x50
        /*003a*/ 	.short	0x0000


	//----- nvinfo : EIATTR_MAXREG_COUNT
	.align		4
        /*003c*/ 	.byte	0x03, 0x1b
        /*003e*/ 	.short	0x00ff


	//----- nvinfo : EIATTR_EXIT_INSTR_OFFSETS
	.align		4
        /*0040*/ 	.byte	0x04, 0x1c
        /*0042*/ 	.short	(.L_18 - .L_17)


	//   ....[0]....
.L_17:
        /*0044*/ 	.word	0x000002f0


	//   ....[1]....
        /*0048*/ 	.word	0x00000310


	//----- nvinfo : EIATTR_REQNTID
	.align		4
.L_18:
        /*004c*/ 	.byte	0x04, 0x10
        /*004e*/ 	.short	(.L_20 - .L_19)
.L_19:
        /*0050*/ 	.word	0x00000080
        /*0054*/ 	.word	0x00000001
        /*0058*/ 	.word	0x00000001


	//----- nvinfo : EIATTR_CBANK_PARAM_SIZE
	.align		4
.L_20:
        /*005c*/ 	.byte	0x03, 0x19
        /*005e*/ 	.short	0x0014


	//----- nvinfo : EIATTR_PARAM_CBANK
	.align		4
        /*0060*/ 	.byte	0x04, 0x0a
        /*0062*/ 	.short	(.L_22 - .L_21)
	.align		4
.L_21:
        /*0064*/ 	.word	index@(.nv.constant0.triton_poi_fused_gelu_11)
        /*0068*/ 	.short	0x0210
        /*006a*/ 	.short	0x0014


	//----- nvinfo : EIATTR_SW_WAR
	.align		4
.L_22:
        /*006c*/ 	.byte	0x04, 0x36
        /*006e*/ 	.short	(.L_24 - .L_23)
.L_23:
        /*0070*/ 	.word	0x00000008
.L_24:


//--------------------- .nv.callgraph             --------------------------
	.section	.nv.callgraph,"",@"SHT_CUDA_CALLGRAPH"
	.align	4
	.sectionentsize	8
	.align		4
        /*0000*/ 	.word	0x00000000
	.align		4
        /*0004*/ 	.word	0xffffffff
	.align		4
        /*0008*/ 	.word	0x00000000
	.align		4
        /*000c*/ 	.word	0xfffffffe
	.align		4
        /*0010*/ 	.word	0x00000000
	.align		4
        /*0014*/ 	.word	0xfffffffd
	.align		4
        /*0018*/ 	.word	0x00000000
	.align		4
        /*001c*/ 	.word	0xfffffffc


//--------------------- .nv.constant4             --------------------------
	.section	.nv.constant4,"a",@progbits
	.align	8
	.align		8
.nv.constant4:
        /*0000*/ 	.dword	_$_str


//--------------------- .text.triton_poi_fused_gelu_11 --------------------------
	.section	.text.triton_poi_fused_gelu_11,"ax",@progbits
	.align	128
        .global         triton_poi_fused_gelu_11
        .type           triton_poi_fused_gelu_11,@function
        .size           triton_poi_fused_gelu_11,(.L_x_1 - triton_poi_fused_gelu_11)
        .other          triton_poi_fused_gelu_11,@"STO_CUDA_ENTRY STV_DEFAULT"
triton_poi_fused_gelu_11:
.text.triton_poi_fused_gelu_11:
[----:B------:R-:W0:Y:S02]  /*0000*/  LDC R1, c[0x0][0x28] ;  /* 0x00000a00ff017b82 */ /* 0x000e240000000800 */
[----:B------:R-:W1:Y:S01]  /*0010*/  S2R R0, SR_TID.X ;  /* 0x0000000000007919 */ /* 0x000e620000002100 */
[----:B------:R-:W2:Y:S01]  /*0020*/  LDC.64 R2, c[0x0][0x210] ;  /* 0x00008400ff027b82 */ /* 0x000ea20000000a00 */
[----:B------:R-:W-:Y:S01]  /*0030*/  HFMA2.MMA R4, -RZ, RZ, 0, 0 ;  /* 0x00000000ff047435 */ /* 0x000fe200000001ff */
[----:B------:R-:W-:Y:S01]  /*0040*/  ULDC.64 UR4, c[0x0][0x208] ;  /* 0x0000820000047ab9 */ /* 0x000fe20000000a00 */
[----:B------:R-:W3:Y:S01]  /*0050*/  S2R R5, SR_CTAID.X ;  /* 0x0000000000057919 */ /* 0x000ee20000002500 */
[----:B------:R-:W-:Y:S01]  /*0060*/  HFMA2.MMA R7, -RZ, RZ, 0.958984375, -6.1690807342529296875e-05 ;  /* 0x3bac840bff077435 */ /* 0x000fe200000001ff */
[----:B------:R-:W-:Y:S01]  /*0070*/  IMAD.MOV.U32 R6, RZ, RZ, -0x460a9f47 ;  /* 0xb9f560b9ff067424 */ /* 0x000fe200078e00ff */
[----:B------:R-:W-:Y:S01]  /*0080*/  HFMA2.MMA R8, -RZ, RZ, -1.26171875, -2.110004425048828125e-05 ;  /* 0xbd0c8162ff087435 */ /* 0x000fe200000001ff */
[----:B------:R-:W-:Y:S01]  /*0090*/  ULDC.64 UR6, c[0x0][0x218] ;  /* 0x0000860000067ab9 */ /* 0x000fe20000000a00 */
[----:B-1----:R-:W-:-:S04]  /*00a0*/  LOP3.LUT R0, R0, 0x7f, RZ, 0xc0, !PT ;  /* 0x0000007f00007812 */ /* 0x002fc800078ec0ff */
[----:B---3--:R-:W-:-:S04]  /*00b0*/  LEA R0, R5, R0, 0x7 ;  /* 0x0000000005007211 */ /* 0x008fc800078e38ff */
[C---:B------:R-:W-:Y:S01]  /*00c0*/  ISETP.GE.AND P0, PT, R0.reuse, 0x140, PT ;  /* 0x000001400000780c */ /* 0x040fe20003f06270 */
[----:B--2---:R-:W-:-:S12]  /*00d0*/  IMAD.WIDE R2, R0, 0x4, R2 ;  /* 0x0000000400027825 */ /* 0x004fd800078e0202 */
[----:B------:R1:W2:Y:S01]  /*00e0*/  @!P0 LDG.E R4, desc[UR4][R2.64] ;  /* 0x0000000402048981 */ /* 0x0002a2000c1e1900 */
[----:B------:R-:W-:Y:S01]  /*00f0*/  MOV R5, 0x3789ca3c ;  /* 0x3789ca3c00057802 */ /* 0x000fe20000000f00 */
[----:B-1----:R-:W-:Y:S01]  /*0100*/  HFMA2.MMA R3, -RZ, RZ, 1.853515625, -0.00091457366943359375 ;  /* 0x3f6a937eff037435 */ /* 0x002fe200000001ff */
[----:B------:R-:W-:Y:S02]  /*0110*/  IMAD.MOV.U32 R2, RZ, RZ, 0x3e1cf906 ;  /* 0x3e1cf906ff027424 */ /* 0x000fe400078e00ff */
[C---:B--2---:R-:W-:Y:S01]  /*0120*/  FMUL R10, R4.reuse, 0.70710676908493041992 ;  /* 0x3f3504f3040a7820 */ /* 0x044fe20000400000 */
[----:B------:R-:W-:-:S03]  /*0130*/  FMUL R4, R4, 0.5 ;  /* 0x3f00000004047820 */ /* 0x000fc60000400000 */
[----:B------:R-:W-:-:S05]  /*0140*/  FADD.FTZ R9, |R10|, -RZ ;  /* 0x800000ff0a097221 */ /* 0x000fca0000010200 */
[----:B------:R-:W-:-:S13]  /*0150*/  FSETP.GE.AND P1, PT, R9, 1.0029599666595458984, PT ;  /* 0x3f8060fe0900780b */ /* 0x000fda0003f26000 */
[----:B------:R-:W-:Y:S01]  /*0160*/  @!P1 MOV R5, 0x38b1e96a ;  /* 0x38b1e96a00059802 */ /* 0x000fe20000000f00 */
[----:B------:R-:W-:Y:S02]  /*0170*/  @!P1 IMAD.MOV.U32 R6, RZ, RZ, -0x45a8b2e0 ;  /* 0xba574d20ff069424 */ /* 0x000fe400078e00ff */
[----:B------:R-:W-:Y:S01]  /*0180*/  @!P1 FMUL R9, R10, R10 ;  /* 0x0000000a0a099220 */ /* 0x000fe20000400000 */
[----:B------:R-:W-:Y:S01]  /*0190*/  @!P1 MOV R7, 0x3baad5ea ;  /* 0x3baad5ea00079802 */ /* 0x000fe20000000f00 */
[----:B------:R-:W-:Y:S01]  /*01a0*/  @!P1 IMAD.MOV.U32 R2, RZ, RZ, 0x3de718af ;  /* 0x3de718afff029424 */ /* 0x000fe200078e00ff */
[----:B------:R-:W-:Y:S01]  /*01b0*/  @!P1 MOV R8, 0xbcdc1be7 ;  /* 0xbcdc1be700089802 */ /* 0x000fe20000000f00 */
[----:B------:R-:W-:Y:S01]  /*01c0*/  FFMA.FTZ R6, R9, R5, R6 ;  /* 0x0000000509067223 */ /* 0x000fe20000010006 */
[----:B------:R-:W-:Y:S02]  /*01d0*/  @!P1 MOV R3, 0xbec093ac ;  /* 0xbec093ac00039802 */ /* 0x000fe40000000f00 */
[----:B------:R-:W-:Y:S01]  /*01e0*/  MOV R5, 0x3f20d842 ;  /* 0x3f20d84200057802 */ /* 0x000fe20000000f00 */
[----:B------:R-:W-:Y:S01]  /*01f0*/  FFMA.FTZ R7, R6, R9, R7 ;  /* 0x0000000906077223 */ /* 0x000fe20000010007 */
[----:B------:R-:W-:-:S03]  /*0200*/  @!P1 MOV R5, 0x3e0375d3 ;  /* 0x3e0375d300059802 */ /* 0x000fc60000000f00 */
[----:B------:R-:W-:-:S04]  /*0210*/  FFMA.FTZ R7, R7, R9, R8 ;  /* 0x0000000907077223 */ /* 0x000fc80000010008 */
[----:B------:R-:W-:-:S04]  /*0220*/  FFMA.FTZ R2, R7, R9, R2 ;  /* 0x0000000907027223 */ /* 0x000fc80000010002 */
[----:B------:R-:W-:Y:S01]  /*0230*/  FFMA.FTZ R2, R2, R9, R3 ;  /* 0x0000000902027223 */ /* 0x000fe20000010003 */
[----:B------:R-:W-:-:S03]  /*0240*/  FSEL R3, -R9, R10, P1 ;  /* 0x0000000a09037208 */ /* 0x000fc60000800100 */
[----:B------:R-:W-:-:S04]  /*0250*/  FFMA.FTZ R2, R2, R9, R5 ;  /* 0x0000000902027223 */ /* 0x000fc80000010005 */
[----:B------:R-:W-:Y:S01]  /*0260*/  FFMA.FTZ R5, R2, R3, R3 ;  /* 0x0000000302057223 */ /* 0x000fe20000010003 */
[----:B------:R-:W-:-:S03]  /*0270*/  SHF.R.S32.HI R3, RZ, 0x1f, R0 ;  /* 0x0000001fff037819 */ /* 0x000fc60000011400 */
[----:B------:R-:W1:Y:S02]  /*0280*/  @P1 MUFU.EX2 R2, R5 ;  /* 0x0000000500021308 */ /* 0x000e640000000800 */
[----:B-1----:R-:W-:-:S05]  /*0290*/  @P1 FADD R2, -R2, 1 ;  /* 0x3f80000002021421 */ /* 0x002fca0000000100 */
[----:B------:R-:W-:Y:S02]  /*02a0*/  @P1 LOP3.LUT R5, R2, 0x80000000, R10, 0xf8, !PT ;  /* 0x8000000002051812 */ /* 0x000fe400078ef80a */
[----:B------:R-:W-:-:S03]  /*02b0*/  LEA R2, P1, R0, UR6, 0x2 ;  /* 0x0000000600027c11 */ /* 0x000fc6000f8210ff */
[----:B------:R-:W-:Y:S01]  /*02c0*/  FADD R7, R5, 1 ;  /* 0x3f80000005077421 */ /* 0x000fe20000000000 */
[----:B------:R-:W-:-:S03]  /*02d0*/  LEA.HI.X R3, R0, UR7, R3, 0x2, P1 ;  /* 0x0000000700037c11 */ /* 0x000fc600088f1403 */
[----:B------:R-:W-:Y:S01]  /*02e0*/  FMUL R7, R4, R7 ;  /* 0x0000000704077220 */ /* 0x000fe20000400000 */
[----:B------:R-:W-:Y:S06]  /*02f0*/  @P0 EXIT ;  /* 0x000000000000094d */ /* 0x000fec0003800000 */
[----:B------:R-:W-:Y:S01]  /*0300*/  STG.E desc[UR4][R2.64], R7 ;  /* 0x0000000702007986 */ /* 0x000fe2000c101904 */
[----:B------:R-:W-:Y:S05]  /*0310*/  EXIT ;  /* 0x000000000000794d */ /* 0x000fea0003800000 */
.L_x_0:
[----:B------:R-:W-:-:S00]  /*0320*/  BRA `(.L_x_0) ;  /* 0xfffffffc00fc7947 */ /* 0x000fc0000383ffff */
[----:B------:R-:W-:-:S00]  /*0330*/  NOP ;  /* 0x0000000000007918 */ /* 0x000fc00000000000 */
        /* <DEDUP_REMOVED lines=12> */
.L_x_1:


//--------------------- .nv.global.init           --------------------------
	.section	.nv.global.init,"aw",@progbits
.nv.global.init:
	.type		_$_str,@object
	.size		_$_str,(.L_0 - _$_str)
_$_str:
        /*0000*/ 	.byte	0x5f, 0x5f, 0x43, 0x55, 0x44, 0x41, 0x5f, 0x46, 0x54, 0x5a, 0x00
.L_0:


//--------------------- .nv.constant0.triton_poi_fused_gelu_11 --------------------------
	.section	.nv.constant0.triton_poi_fused_gelu_11,"a",@progbits
	.sectionflags	@""
	.align	4
.nv.constant0.triton_poi_fused_gelu_11:
	.zero		548
